//
// Generated by NVIDIA NVVM Compiler
//
// Compiler Build ID: CL-36424714
// Cuda compilation tools, release 13.0, V13.0.88
// Based on NVVM 20.0.0
//

.version 9.0
.target sm_100
.address_size 64

	// .globl	_Z10findLowestiiPiS_

.visible .entry _Z10findLowestiiPiS_(
	.param .u32 _Z10findLowestiiPiS__param_0,
	.param .u32 _Z10findLowestiiPiS__param_1,
	.param .u64 .ptr .align 1 _Z10findLowestiiPiS__param_2,
	.param .u64 .ptr .align 1 _Z10findLowestiiPiS__param_3
)
{
	.reg .pred 	%p<39>;
	.reg .b32 	%r<129>;
	.reg .b64 	%rd<16>;

	ld.param.u32 	%r108, [_Z10findLowestiiPiS__param_0];
	ld.param.u32 	%r85, [_Z10findLowestiiPiS__param_1];
	ld.param.u64 	%rd7, [_Z10findLowestiiPiS__param_2];
	ld.param.u64 	%rd8, [_Z10findLowestiiPiS__param_3];
	cvta.to.global.u64 	%rd1, %rd8;
	cvta.to.global.u64 	%rd2, %rd7;
	mul.wide.s32 	%rd9, %r108, 4;
	add.s64 	%rd10, %rd2, %rd9;
	ld.global.u32 	%r91, [%rd10];
	st.global.u32 	[%rd1], %r91;
	setp.ge.s32 	%p1, %r108, %r85;
	@%p1 bra 	$L__BB0_71;
	sub.s32 	%r2, %r85, %r108;
	and.b32  	%r3, %r2, 15;
	sub.s32 	%r86, %r108, %r85;
	setp.gt.u32 	%p2, %r86, -16;
	@%p2 bra 	$L__BB0_36;
	and.b32  	%r87, %r2, -16;
	neg.s32 	%r88, %r87;
	add.s64 	%rd3, %rd2, 32;
$L__BB0_3:
	.pragma "nounroll";
	mul.wide.s32 	%rd11, %r108, 4;
	add.s64 	%rd4, %rd3, %rd11;
	ld.global.u32 	%r8, [%rd4+-32];
	setp.ge.s32 	%p3, %r8, %r91;
	@%p3 bra 	$L__BB0_5;
	st.global.u32 	[%rd1], %r8;
	mov.u32 	%r91, %r8;
$L__BB0_5:
	ld.global.u32 	%r10, [%rd4+-28];
	setp.ge.s32 	%p4, %r10, %r91;
	@%p4 bra 	$L__BB0_7;
	st.global.u32 	[%rd1], %r10;
	mov.u32 	%r91, %r10;
$L__BB0_7:
	ld.global.u32 	%r12, [%rd4+-24];
	setp.ge.s32 	%p5, %r12, %r91;
	@%p5 bra 	$L__BB0_9;
	st.global.u32 	[%rd1], %r12;
	mov.u32 	%r91, %r12;
$L__BB0_9:
	ld.global.u32 	%r14, [%rd4+-20];
	setp.ge.s32 	%p6, %r14, %r91;
	@%p6 bra 	$L__BB0_11;
	st.global.u32 	[%rd1], %r14;
	mov.u32 	%r91, %r14;
$L__BB0_11:
	ld.global.u32 	%r16, [%rd4+-16];
	setp.ge.s32 	%p7, %r16, %r91;
	@%p7 bra 	$L__BB0_13;
	st.global.u32 	[%rd1], %r16;
	mov.u32 	%r91, %r16;
$L__BB0_13:
	ld.global.u32 	%r18, [%rd4+-12];
	setp.ge.s32 	%p8, %r18, %r91;
	@%p8 bra 	$L__BB0_15;
	st.global.u32 	[%rd1], %r18;
	mov.u32 	%r91, %r18;
$L__BB0_15:
	ld.global.u32 	%r20, [%rd4+-8];
	setp.ge.s32 	%p9, %r20, %r91;
	@%p9 bra 	$L__BB0_17;
	st.global.u32 	[%rd1], %r20;
	mov.u32 	%r91, %r20;
$L__BB0_17:
	ld.global.u32 	%r22, [%rd4+-4];
	setp.ge.s32 	%p10, %r22, %r91;
	@%p10 bra 	$L__BB0_19;
	st.global.u32 	[%rd1], %r22;
	mov.u32 	%r91, %r22;
$L__BB0_19:
	ld.global.u32 	%r24, [%rd4];
	setp.ge.s32 	%p11, %r24, %r91;
	@%p11 bra 	$L__BB0_21;
	st.global.u32 	[%rd1], %r24;
	mov.u32 	%r91, %r24;
$L__BB0_21:
	ld.global.u32 	%r26, [%rd4+4];
	setp.ge.s32 	%p12, %r26, %r91;
	@%p12 bra 	$L__BB0_23;
	st.global.u32 	[%rd1], %r26;
	mov.u32 	%r91, %r26;
$L__BB0_23:
	ld.global.u32 	%r28, [%rd4+8];
	setp.ge.s32 	%p13, %r28, %r91;
	@%p13 bra 	$L__BB0_25;
	st.global.u32 	[%rd1], %r28;
	mov.u32 	%r91, %r28;
$L__BB0_25:
	ld.global.u32 	%r30, [%rd4+12];
	setp.ge.s32 	%p14, %r30, %r91;
	@%p14 bra 	$L__BB0_27;
	st.global.u32 	[%rd1], %r30;
	mov.u32 	%r91, %r30;
$L__BB0_27:
	ld.global.u32 	%r32, [%rd4+16];
	setp.ge.s32 	%p15, %r32, %r91;
	@%p15 bra 	$L__BB0_29;
	st.global.u32 	[%rd1], %r32;
	mov.u32 	%r91, %r32;
$L__BB0_29:
	ld.global.u32 	%r34, [%rd4+20];
	setp.ge.s32 	%p16, %r34, %r91;
	@%p16 bra 	$L__BB0_31;
	st.global.u32 	[%rd1], %r34;
	mov.u32 	%r91, %r34;
$L__BB0_31:
	ld.global.u32 	%r36, [%rd4+24];
	setp.ge.s32 	%p17, %r36, %r91;
	@%p17 bra 	$L__BB0_33;
	st.global.u32 	[%rd1], %r36;
	mov.u32 	%r91, %r36;
$L__BB0_33:
	ld.global.u32 	%r38, [%rd4+28];
	setp.ge.s32 	%p18, %r38, %r91;
	@%p18 bra 	$L__BB0_35;
	st.global.u32 	[%rd1], %r38;
	mov.u32 	%r91, %r38;
$L__BB0_35:
	add.s32 	%r108, %r108, 16;
	add.s32 	%r88, %r88, 16;
	setp.ne.s32 	%p19, %r88, 0;
	@%p19 bra 	$L__BB0_3;
$L__BB0_36:
	setp.eq.s32 	%p20, %r3, 0;
	@%p20 bra 	$L__BB0_71;
	and.b32  	%r44, %r2, 7;
	setp.lt.u32 	%p21, %r3, 8;
	@%p21 bra 	$L__BB0_55;
	mul.wide.s32 	%rd12, %r108, 4;
	add.s64 	%rd5, %rd2, %rd12;
	ld.global.u32 	%r45, [%rd5];
	setp.ge.s32 	%p22, %r45, %r91;
	@%p22 bra 	$L__BB0_40;
	st.global.u32 	[%rd1], %r45;
	mov.u32 	%r91, %r45;
$L__BB0_40:
	ld.global.u32 	%r47, [%rd5+4];
	setp.ge.s32 	%p23, %r47, %r91;
	@%p23 bra 	$L__BB0_42;
	st.global.u32 	[%rd1], %r47;
	mov.u32 	%r91, %r47;
$L__BB0_42:
	ld.global.u32 	%r49, [%rd5+8];
	setp.ge.s32 	%p24, %r49, %r91;
	@%p24 bra 	$L__BB0_44;
	st.global.u32 	[%rd1], %r49;
	mov.u32 	%r91, %r49;
$L__BB0_44:
	ld.global.u32 	%r51, [%rd5+12];
	setp.ge.s32 	%p25, %r51, %r91;
	@%p25 bra 	$L__BB0_46;
	st.global.u32 	[%rd1], %r51;
	mov.u32 	%r91, %r51;
$L__BB0_46:
	ld.global.u32 	%r53, [%rd5+16];
	setp.ge.s32 	%p26, %r53, %r91;
	@%p26 bra 	$L__BB0_48;
	st.global.u32 	[%rd1], %r53;
	mov.u32 	%r91, %r53;
$L__BB0_48:
	ld.global.u32 	%r55, [%rd5+20];
	setp.ge.s32 	%p27, %r55, %r91;
	@%p27 bra 	$L__BB0_50;
	st.global.u32 	[%rd1], %r55;
	mov.u32 	%r91, %r55;
$L__BB0_50:
	ld.global.u32 	%r57, [%rd5+24];
	setp.ge.s32 	%p28, %r57, %r91;
	@%p28 bra 	$L__BB0_52;
	st.global.u32 	[%rd1], %r57;
	mov.u32 	%r91, %r57;
$L__BB0_52:
	ld.global.u32 	%r59, [%rd5+28];
	setp.ge.s32 	%p29, %r59, %r91;
	@%p29 bra 	$L__BB0_54;
	st.global.u32 	[%rd1], %r59;
	mov.u32 	%r91, %r59;
$L__BB0_54:
	add.s32 	%r108, %r108, 8;
$L__BB0_55:
	setp.eq.s32 	%p30, %r44, 0;
	@%p30 bra 	$L__BB0_71;
	and.b32  	%r64, %r2, 3;
	setp.lt.u32 	%p31, %r44, 4;
	@%p31 bra 	$L__BB0_66;
	mul.wide.s32 	%rd13, %r108, 4;
	add.s64 	%rd6, %rd2, %rd13;
	ld.global.u32 	%r65, [%rd6];
	setp.ge.s32 	%p32, %r65, %r91;
	@%p32 bra 	$L__BB0_59;
	st.global.u32 	[%rd1], %r65;
	mov.u32 	%r91, %r65;
$L__BB0_59:
	ld.global.u32 	%r67, [%rd6+4];
	setp.ge.s32 	%p33, %r67, %r91;
	@%p33 bra 	$L__BB0_61;
	st.global.u32 	[%rd1], %r67;
	mov.u32 	%r91, %r67;
$L__BB0_61:
	ld.global.u32 	%r69, [%rd6+8];
	setp.ge.s32 	%p34, %r69, %r91;
	@%p34 bra 	$L__BB0_63;
	st.global.u32 	[%rd1], %r69;
	mov.u32 	%r91, %r69;
$L__BB0_63:
	ld.global.u32 	%r71, [%rd6+12];
	setp.ge.s32 	%p35, %r71, %r91;
	@%p35 bra 	$L__BB0_65;
	st.global.u32 	[%rd1], %r71;
	mov.u32 	%r91, %r71;
$L__BB0_65:
	add.s32 	%r108, %r108, 4;
$L__BB0_66:
	setp.eq.s32 	%p36, %r64, 0;
	@%p36 bra 	$L__BB0_71;
	neg.s32 	%r125, %r64;
$L__BB0_68:
	.pragma "nounroll";
	mul.wide.s32 	%rd14, %r108, 4;
	add.s64 	%rd15, %rd2, %rd14;
	ld.global.u32 	%r80, [%rd15];
	setp.ge.s32 	%p37, %r80, %r91;
	@%p37 bra 	$L__BB0_70;
	st.global.u32 	[%rd1], %r80;
	mov.u32 	%r91, %r80;
$L__BB0_70:
	add.s32 	%r108, %r108, 1;
	add.s32 	%r125, %r125, 1;
	setp.ne.s32 	%p38, %r125, 0;
	@%p38 bra 	$L__BB0_68;
$L__BB0_71:
	ret;

}


// ===== COMPILED SASS (sm_100) =====

	.target	sm_100

	.elftype	@"ET_EXEC"


//--------------------- .note.nv.tkinfo           --------------------------
	.section	.note.nv.tkinfo,"",@"SHT_NOTE"
	.sectionflags	@"SHF_NOTE_NV_TKINFO"
	.tkinfo
        /*0018*/ 	.word	0x00000002
        /*0030*/ 	.string	""
        /*0030*/ 	.string	"ptxas"
        /*0030*/ 	.string	"Cuda compilation tools, release 13.0, V13.0.88"
        /*0030*/ 	.string	"Build cuda_13.0.r13.0/compiler.36424714_0"
        /*0030*/ 	.string	"-arch sm_100 -m 64 "



//--------------------- .note.nv.cuinfo           --------------------------
	.section	.note.nv.cuinfo,"",@"SHT_NOTE"
	.sectionflags	@"SHF_NOTE_NV_CUINFO"
        /*0018*/ 	.short	0x0002
        /*001a*/ 	.short	0x0064
        /*001c*/ 	.short	0x0082
	.zero		2


//--------------------- .nv.info                  --------------------------
	.section	.nv.info,"",@"SHT_CUDA_INFO"
	.align	4


	//----- nvinfo : EIATTR_REGCOUNT
	.align		4
        /*0000*/ 	.byte	0x04, 0x2f
        /*0002*/ 	.short	(.L_1 - .L_0)
	.align		4
.L_0:
        /*0004*/ 	.word	index@(_Z10findLowestiiPiS_)
        /*0008*/ 	.word	0x00000018


	//----- nvinfo : EIATTR_FRAME_SIZE
	.align		4
.L_1:
        /*000c*/ 	.byte	0x04, 0x11
        /*000e*/ 	.short	(.L_3 - .L_2)
	.align		4
.L_2:
        /*0010*/ 	.word	index@(_Z10findLowestiiPiS_)
        /*0014*/ 	.word	0x00000000


	//----- nvinfo : EIATTR_MIN_STACK_SIZE
	.align		4
.L_3:
        /*0018*/ 	.byte	0x04, 0x12
        /*001a*/ 	.short	(.L_5 - .L_4)
	.align		4
.L_4:
        /*001c*/ 	.word	index@(_Z10findLowestiiPiS_)
        /*0020*/ 	.word	0x00000000
.L_5:


//--------------------- .nv.compat                --------------------------
	.section	.nv.compat,"",@"SHT_CUDA_COMPAT_INFO"
	.align	4
        /*0000*/ 	.byte	0x02, 0x09, 0x00, 0x00, 0x02, 0x02, 0x01, 0x00, 0x02, 0x05, 0x05, 0x00, 0x03, 0x07, 0x01, 0x01
        /*0010*/ 	.byte	0x02, 0x03, 0x00, 0x00, 0x02, 0x06, 0x01, 0x00, 0x04, 0x0b, 0x08, 0x00, 0x09, 0x00, 0x00, 0x00
        /*0020*/ 	.byte	0x00, 0x00, 0x00, 0x00


//--------------------- .nv.info._Z10findLowestiiPiS_ --------------------------
	.section	.nv.info._Z10findLowestiiPiS_,"",@"SHT_CUDA_INFO"
	.sectionflags	@""
	.align	4


	//----- nvinfo : EIATTR_CUDA_API_VERSION
	.align		4
        /*0000*/ 	.byte	0x04, 0x37
        /*0002*/ 	.short	(.L_7 - .L_6)
.L_6:
        /*0004*/ 	.word	0x00000082


	//----- nvinfo : EIATTR_KPARAM_INFO
	.align		4
.L_7:
        /*0008*/ 	.byte	0x04, 0x17
        /*000a*/ 	.short	(.L_9 - .L_8)
.L_8:
        /*000c*/ 	.word	0x00000000
        /*0010*/ 	.short	0x0003
        /*0012*/ 	.short	0x0010
        /*0014*/ 	.byte	0x00, 0xf5, 0x21, 0x00


	//----- nvinfo : EIATTR_KPARAM_INFO
	.align		4
.L_9:
        /*0018*/ 	.byte	0x04, 0x17
        /*001a*/ 	.short	(.L_11 - .L_10)
.L_10:
        /*001c*/ 	.word	0x00000000
        /*0020*/ 	.short	0x0002
        /*0022*/ 	.short	0x0008
        /*0024*/ 	.byte	0x00, 0xf5, 0x21, 0x00


	//----- nvinfo : EIATTR_KPARAM_INFO
	.align		4
.L_11:
        /*0028*/ 	.byte	0x04, 0x17
        /*002a*/ 	.short	(.L_13 - .L_12)
.L_12:
        /*002c*/ 	.word	0x00000000
        /*0030*/ 	.short	0x0001
        /*0032*/ 	.short	0x0004
        /*0034*/ 	.byte	0x00, 0xf0, 0x11, 0x00


	//----- nvinfo : EIATTR_KPARAM_INFO
	.align		4
.L_13:
        /*0038*/ 	.byte	0x04, 0x17
        /*003a*/ 	.short	(.L_15 - .L_14)
.L_14:
        /*003c*/ 	.word	0x00000000
        /*0040*/ 	.short	0x0000
        /*0042*/ 	.short	0x0000
        /*0044*/ 	.byte	0x00, 0xf0, 0x11, 0x00


	//----- nvinfo : EIATTR_SPARSE_MMA_MASK
	.align		4
.L_15:
        /*0048*/ 	.byte	0x03, 0x50
        /*004a*/ 	.short	0x0000


	//----- nvinfo : EIATTR_MAXREG_COUNT
	.align		4
        /*004c*/ 	.byte	0x03, 0x1b
        /*004e*/ 	.short	0x00ff


	//----- nvinfo : EIATTR_MERCURY_ISA_VERSION
	.align		4
        /*0050*/ 	.byte	0x03, 0x5f
        /*0052*/ 	.short	0x0101


	//----- nvinfo : EIATTR_VRC_CTA_INIT_COUNT
	.align		4
        /*0054*/ 	.byte	0x02, 0x4a
	.zero		1
	.zero		1


	//----- nvinfo : EIATTR_EXIT_INSTR_OFFSETS
	.align		4
        /*0058*/ 	.byte	0x04, 0x1c
        /*005a*/ 	.short	(.L_17 - .L_16)


	//   ....[0]....
.L_16:
        /*005c*/ 	.word	0x00000090


	//   ....[1]....
        /*0060*/ 	.word	0x000006c0


	//   ....[2]....
        /*0064*/ 	.word	0x000009c0


	//   ....[3]....
        /*0068*/ 	.word	0x00000b80


	//   ....[4]....
        /*006c*/ 	.word	0x00000c50


	//----- nvinfo : EIATTR_CBANK_PARAM_SIZE
	.align		4
.L_17:
        /*0070*/ 	.byte	0x03, 0x19
        /*0072*/ 	.short	0x0018


	//----- nvinfo : EIATTR_PARAM_CBANK
	.align		4
        /*0074*/ 	.byte	0x04, 0x0a
        /*0076*/ 	.short	(.L_19 - .L_18)
	.align		4
.L_18:
        /*0078*/ 	.word	index@(.nv.constant0._Z10findLowestiiPiS_)
        /*007c*/ 	.short	0x0380
        /*007e*/ 	.short	0x0018


	//----- nvinfo : EIATTR_SW_WAR
	.align		4
.L_19:
        /*0080*/ 	.byte	0x04, 0x36
        /*0082*/ 	.short	(.L_21 - .L_20)
.L_20:
        /*0084*/ 	.word	0x00000008
.L_21:


//--------------------- .nv.callgraph             --------------------------
	.section	.nv.callgraph,"",@"SHT_CUDA_CALLGRAPH"
	.align	4
	.sectionentsize	8
	.align		4
        /*0000*/ 	.word	0x00000000
	.align		4
        /*0004*/ 	.word	0xffffffff
	.align		4
        /*0008*/ 	.word	0x00000000
	.align		4
        /*000c*/ 	.word	0xfffffffe
	.align		4
        /*0010*/ 	.word	0x00000000
	.align		4
        /*0014*/ 	.word	0xfffffffd
	.align		4
        /*0018*/ 	.word	0x00000000
	.align		4
        /*001c*/ 	.word	0xfffffffc


//--------------------- .text._Z10findLowestiiPiS_ --------------------------
	.section	.text._Z10findLowestiiPiS_,"ax",@progbits
	.align	128
        .global         _Z10findLowestiiPiS_
        .type           _Z10findLowestiiPiS_,@function
        .size           _Z10findLowestiiPiS_,(.L_x_6 - _Z10findLowestiiPiS_)
        .other          _Z10findLowestiiPiS_,@"STO_CUDA_ENTRY STV_DEFAULT"
_Z10findLowestiiPiS_:
.text._Z10findLowestiiPiS_:
[----:B------:R-:W-:Y:S08]  /*0000*/  LDC R1, c[0x0][0x37c] ;  /* 0x0000df00ff017b82 */ /* 0x000ff00000000800 */
[----:B------:R-:W0:Y:S01]  /*0010*/  LDC.64 R2, c[0x0][0x388] ;  /* 0x0000e200ff027b82 */ /* 0x000e220000000a00 */
[----:B------:R-:W1:Y:S07]  /*0020*/  LDCU.64 UR4, c[0x0][0x358] ;  /* 0x00006b00ff0477ac */ /* 0x000e6e0008000a00 */
[----:B------:R-:W0:Y:S02]  /*0030*/  LDC.64 R6, c[0x0][0x380] ;  /* 0x0000e000ff067b82 */ /* 0x000e240000000a00 */
[----:B0-----:R-:W-:-:S05]  /*0040*/  IMAD.WIDE R2, R6, 0x4, R2 ;  /* 0x0000000406027825 */ /* 0x001fca00078e0202 */
[----:B-1----:R-:W2:Y:S01]  /*0050*/  LDG.E R0, desc[UR4][R2.64] ;  /* 0x0000000402007981 */ /* 0x002ea2000c1e1900 */
[----:B------:R-:W2:Y:S01]  /*0060*/  LDC.64 R4, c[0x0][0x390] ;  /* 0x0000e400ff047b82 */ /* 0x000ea20000000a00 */
[----:B------:R-:W-:Y:S02]  /*0070*/  ISETP.GE.AND P0, PT, R6, R7, PT ;  /* 0x000000070600720c */ /* 0x000fe40003f06270 */
[----:B--2---:R0:W-:Y:S11]  /*0080*/  STG.E desc[UR4][R4.64], R0 ;  /* 0x0000000004007986 */ /* 0x0041f6000c101904 */
[----:B------:R-:W-:Y:S05]  /*0090*/  @P0 EXIT ;  /* 0x000000000000094d */ /* 0x000fea0003800000 */
[----:B------:R-:W1:Y:S01]  /*00a0*/  LDCU UR6, c[0x0][0x380] ;  /* 0x00007000ff0677ac */ /* 0x000e620008000800 */
[----:B------:R-:W-:Y:S02]  /*00b0*/  IMAD.IADD R2, R6, 0x1, -R7 ;  /* 0x0000000106027824 */ /* 0x000fe400078e0a07 */
[----:B0-----:R-:W-:-:S03]  /*00c0*/  IMAD.IADD R4, R7, 0x1, -R6 ;  /* 0x0000000107047824 */ /* 0x001fc600078e0a06 */
[----:B------:R-:W-:Y:S02]  /*00d0*/  ISETP.GT.U32.AND P1, PT, R2, -0x10, PT ;  /* 0xfffffff00200780c */ /* 0x000fe40003f24070 */
[----:B------:R-:W-:-:S04]  /*00e0*/  LOP3.LUT R9, R4, 0xf, RZ, 0xc0, !PT ;  /* 0x0000000f04097812 */ /* 0x000fc800078ec0ff */
[----:B------:R-:W-:Y:S01]  /*00f0*/  ISETP.NE.AND P0, PT, R9, RZ, PT ;  /* 0x000000ff0900720c */ /* 0x000fe20003f05270 */
[----:B-1----:R-:W-:-:S06]  /*0100*/  IMAD.U32 R5, RZ, RZ, UR6 ;  /* 0x00000006ff057e24 */ /* 0x002fcc000f8e00ff */
[----:B------:R-:W-:Y:S06]  /*0110*/  @P1 BRA `(.L_x_0) ;  /* 0x0000000400681947 */ /* 0x000fec0003800000 */
[----:B------:R-:W0:Y:S01]  /*0120*/  LDC.64 R2, c[0x0][0x388] ;  /* 0x0000e200ff027b82 */ /* 0x000e220000000a00 */
[----:B------:R-:W-:-:S05]  /*0130*/  LOP3.LUT R8, R4, 0xfffffff0, RZ, 0xc0, !PT ;  /* 0xfffffff004087812 */ /* 0x000fca00078ec0ff */
[----:B------:R-:W-:Y:S01]  /*0140*/  IMAD.MOV R8, RZ, RZ, -R8 ;  /* 0x000000ffff087224 */ /* 0x000fe200078e0a08 */
[----:B0-----:R-:W-:-:S05]  /*0150*/  IADD3 R2, P1, PT, R2, 0x20, RZ ;  /* 0x0000002002027810 */ /* 0x001fca0007f3e0ff */
[----:B------:R-:W-:-:S08]  /*0160*/  IMAD.X R3, RZ, RZ, R3, P1 ;  /* 0x000000ffff037224 */ /* 0x000fd000008e0603 */
.L_x_1:
[----:B------:R-:W-:-:S05]  /*0170*/  IMAD.WIDE R6, R5, 0x4, R2 ;  /* 0x0000000405067825 */ /* 0x000fca00078e0202 */
[----:B-1----:R-:W2:Y:S02]  /*0180*/  LDG.E R17, desc[UR4][R6.64+-0x20] ;  /* 0xffffe00406117981 */ /* 0x002ea4000c1e1900 */
[----:B--2---:R-:W-:-:S13]  /*0190*/  ISETP.GE.AND P1, PT, R17, R0, PT ;  /* 0x000000001100720c */ /* 0x004fda0003f26270 */
[----:B------:R-:W0:Y:S02]  /*01a0*/  @!P1 LDC.64 R10, c[0x0][0x390] ;  /* 0x0000e400ff0a9b82 */ /* 0x000e240000000a00 */
[----:B0-----:R0:W-:Y:S04]  /*01b0*/  @!P1 STG.E desc[UR4][R10.64], R17 ;  /* 0x000000110a009986 */ /* 0x0011e8000c101904 */
[----:B------:R-:W2:Y:S01]  /*01c0*/  LDG.E R19, desc[UR4][R6.64+-0x1c] ;  /* 0xffffe40406137981 */ /* 0x000ea2000c1e1900 */
[----:B------:R-:W-:-:S05]  /*01d0*/  @!P1 IMAD.MOV.U32 R0, RZ, RZ, R17 ;  /* 0x000000ffff009224 */ /* 0x000fca00078e0011 */
[----:B--2---:R-:W-:-:S13]  /*01e0*/  ISETP.GE.AND P1, PT, R19, R0, PT ;  /* 0x000000001300720c */ /* 0x004fda0003f26270 */
[----:B------:R-:W1:Y:S02]  /*01f0*/  @!P1 LDC.64 R12, c[0x0][0x390] ;  /* 0x0000e400ff0c9b82 */ /* 0x000e640000000a00 */
[----:B-1----:R1:W-:Y:S04]  /*0200*/  @!P1 STG.E desc[UR4][R12.64], R19 ;  /* 0x000000130c009986 */ /* 0x0023e8000c101904 */
[----:B------:R-:W2:Y:S01]  /*0210*/  LDG.E R21, desc[UR4][R6.64+-0x18] ;  /* 0xffffe80406157981 */ /* 0x000ea2000c1e1900 */
[----:B------:R-:W-:-:S05]  /*0220*/  @!P1 IMAD.MOV.U32 R0, RZ, RZ, R19 ;  /* 0x000000ffff009224 */ /* 0x000fca00078e0013 */
[----:B--2---:R-:W-:-:S13]  /*0230*/  ISETP.GE.AND P1, PT, R21, R0, PT ;  /* 0x000000001500720c */ /* 0x004fda0003f26270 */
[----:B------:R-:W2:Y:S02]  /*0240*/  @!P1 LDC.64 R14, c[0x0][0x390] ;  /* 0x0000e400ff0e9b82 */ /* 0x000ea40000000a00 */
[----:B--2---:R2:W-:Y:S04]  /*0250*/  @!P1 STG.E desc[UR4][R14.64], R21 ;  /* 0x000000150e009986 */ /* 0x0045e8000c101904 */
[----:B0-----:R-:W3:Y:S01]  /*0260*/  LDG.E R17, desc[UR4][R6.64+-0x14] ;  /* 0xffffec0406117981 */ /* 0x001ee2000c1e1900 */
[----:B------:R-:W-:-:S05]  /*0270*/  @!P1 IMAD.MOV.U32 R0, RZ, RZ, R21 ;  /* 0x000000ffff009224 */ /* 0x000fca00078e0015 */
[----:B---3--:R-:W-:-:S13]  /*0280*/  ISETP.GE.AND P1, PT, R17, R0, PT ;  /* 0x000000001100720c */ /* 0x008fda0003f26270 */
[----:B------:R-:W0:Y:S02]  /*0290*/  @!P1 LDC.64 R10, c[0x0][0x390] ;  /* 0x0000e400ff0a9b82 */ /* 0x000e240000000a00 */
[----:B0-----:R0:W-:Y:S04]  /*02a0*/  @!P1 STG.E desc[UR4][R10.64], R17 ;  /* 0x000000110a009986 */ /* 0x0011e8000c101904 */
[----:B-1----:R-:W3:Y:S01]  /*02b0*/  LDG.E R19, desc[UR4][R6.64+-0x10] ;  /* 0xfffff00406137981 */ /* 0x002ee2000c1e1900 */
[----:B------:R-:W-:-:S05]  /*02c0*/  @!P1 IMAD.MOV.U32 R0, RZ, RZ, R17 ;  /* 0x000000ffff009224 */ /* 0x000fca00078e0011 */
[----:B---3--:R-:W-:-:S13]  /*02d0*/  ISETP.GE.AND P1, PT, R19, R0, PT ;  /* 0x000000001300720c */ /* 0x008fda0003f26270 */
[----:B------:R-:W1:Y:S02]  /*02e0*/  @!P1 LDC.64 R12, c[0x0][0x390] ;  /* 0x0000e400ff0c9b82 */ /* 0x000e640000000a00 */
[----:B-1----:R1:W-:Y:S04]  /*02f0*/  @!P1 STG.E desc[UR4][R12.64], R19 ;  /* 0x000000130c009986 */ /* 0x0023e8000c101904 */
[----:B--2---:R-:W2:Y:S01]  /*0300*/  LDG.E R21, desc[UR4][R6.64+-0xc] ;  /* 0xfffff40406157981 */ /* 0x004ea2000c1e1900 */
        /* <DEDUP_REMOVED lines=20> */
[----:B------:R-:W-:-:S04]  /*0450*/  @!P1 MOV R0, R21 ;  /* 0x0000001500009202 */ /* 0x000fc80000000f00 */
        /* <DEDUP_REMOVED lines=28> */
[----:B0-----:R-:W2:Y:S01]  /*0620*/  LDG.E R17, desc[UR4][R6.64+0x1c] ;  /* 0x00001c0406117981 */ /* 0x001ea2000c1e1900 */
[----:B------:R-:W-:Y:S02]  /*0630*/  @!P1 IMAD.MOV.U32 R0, RZ, RZ, R21 ;  /* 0x000000ffff009224 */ /* 0x000fe400078e0015 */
[----:B------:R-:W-:Y:S02]  /*0640*/  VIADD R8, R8, 0x10 ;  /* 0x0000001008087836 */ /* 0x000fe40000000000 */
[----:B------:R-:W-:-:S03]  /*0650*/  VIADD R5, R5, 0x10 ;  /* 0x0000001005057836 */ /* 0x000fc60000000000 */
[----:B------:R-:W-:Y:S02]  /*0660*/  ISETP.NE.AND P2, PT, R8, RZ, PT ;  /* 0x000000ff0800720c */ /* 0x000fe40003f45270 */
[----:B--2---:R-:W-:-:S13]  /*0670*/  ISETP.GE.AND P1, PT, R17, R0, PT ;  /* 0x000000001100720c */ /* 0x004fda0003f26270 */
[----:B------:R-:W0:Y:S01]  /*0680*/  @!P1 LDC.64 R10, c[0x0][0x390] ;  /* 0x0000e400ff0a9b82 */ /* 0x000e220000000a00 */
[----:B------:R-:W-:Y:S01]  /*0690*/  @!P1 IMAD.MOV.U32 R0, RZ, RZ, R17 ;  /* 0x000000ffff009224 */ /* 0x000fe200078e0011 */
[----:B0-----:R1:W-:Y:S01]  /*06a0*/  @!P1 STG.E desc[UR4][R10.64], R17 ;  /* 0x000000110a009986 */ /* 0x0013e2000c101904 */
[----:B------:R-:W-:Y:S05]  /*06b0*/  @P2 BRA `(.L_x_1) ;  /* 0xfffffff800ac2947 */ /* 0x000fea000383ffff */
.L_x_0:
[----:B------:R-:W-:Y:S05]  /*06c0*/  @!P0 EXIT ;  /* 0x000000000000894d */ /* 0x000fea0003800000 */
[----:B------:R-:W-:Y:S02]  /*06d0*/  ISETP.GE.U32.AND P1, PT, R9, 0x8, PT ;  /* 0x000000080900780c */ /* 0x000fe40003f26070 */
[----:B-1----:R-:W-:-:S04]  /*06e0*/  LOP3.LUT R12, R4, 0x7, RZ, 0xc0, !PT ;  /* 0x00000007040c7812 */ /* 0x002fc800078ec0ff */
[----:B------:R-:W-:-:S07]  /*06f0*/  ISETP.NE.AND P0, PT, R12, RZ, PT ;  /* 0x000000ff0c00720c */ /* 0x000fce0003f05270 */
[----:B------:R-:W-:Y:S06]  /*0700*/  @!P1 BRA `(.L_x_2) ;  /* 0x0000000000ac9947 */ /* 0x000fec0003800000 */
[----:B------:R-:W0:Y:S02]  /*0710*/  LDC.64 R2, c[0x0][0x388] ;  /* 0x0000e200ff027b82 */ /* 0x000e240000000a00 */
[----:B0-----:R-:W-:-:S05]  /*0720*/  IMAD.WIDE R2, R5, 0x4, R2 ;  /* 0x0000000405027825 */ /* 0x001fca00078e0202 */
[----:B------:R-:W2:Y:S02]  /*0730*/  LDG.E R13, desc[UR4][R2.64] ;  /* 0x00000004020d7981 */ /* 0x000ea4000c1e1900 */
[----:B--2---:R-:W-:-:S13]  /*0740*/  ISETP.GE.AND P1, PT, R13, R0, PT ;  /* 0x000000000d00720c */ /* 0x004fda0003f26270 */
[----:B------:R-:W0:Y:S02]  /*0750*/  @!P1 LDC.64 R6, c[0x0][0x390] ;  /* 0x0000e400ff069b82 */ /* 0x000e240000000a00 */
[----:B0-----:R0:W-:Y:S04]  /*0760*/  @!P1 STG.E desc[UR4][R6.64], R13 ;  /* 0x0000000d06009986 */ /* 0x0011e8000c101904 */
[----:B------:R-:W2:Y:S01]  /*0770*/  LDG.E R15, desc[UR4][R2.64+0x4] ;  /* 0x00000404020f7981 */ /* 0x000ea2000c1e1900 */
[----:B------:R-:W-:-:S04]  /*0780*/  @!P1 MOV R0, R13 ;  /* 0x0000000d00009202 */ /* 0x000fc80000000f00 */
        /* <DEDUP_REMOVED lines=29> */
[----:B------:R-:W-:Y:S02]  /*0960*/  @!P1 IMAD.MOV.U32 R0, RZ, RZ, R13 ;  /* 0x000000ffff009224 */ /* 0x000fe400078e000d */
[----:B------:R-:W-:-:S03]  /*0970*/  VIADD R5, R5, 0x8 ;  /* 0x0000000805057836 */ /* 0x000fc60000000000 */
[----:B---3--:R-:W-:-:S13]  /*0980*/  ISETP.GE.AND P1, PT, R15, R0, PT ;  /* 0x000000000f00720c */ /* 0x008fda0003f26270 */
[----:B------:R-:W0:Y:S01]  /*0990*/  @!P1 LDC.64 R8, c[0x0][0x390] ;  /* 0x0000e400ff089b82 */ /* 0x000e220000000a00 */
[----:B------:R-:W-:Y:S01]  /*09a0*/  @!P1 IMAD.MOV.U32 R0, RZ, RZ, R15 ;  /* 0x000000ffff009224 */ /* 0x000fe200078e000f */
[----:B0-----:R2:W-:Y:S06]  /*09b0*/  @!P1 STG.E desc[UR4][R8.64], R15 ;  /* 0x0000000f08009986 */ /* 0x0015ec000c101904 */
.L_x_2:
[----:B------:R-:W-:Y:S05]  /*09c0*/  @!P0 EXIT ;  /* 0x000000000000894d */ /* 0x000fea0003800000 */
[----:B------:R-:W-:Y:S02]  /*09d0*/  ISETP.GE.U32.AND P1, PT, R12, 0x4, PT ;  /* 0x000000040c00780c */ /* 0x000fe40003f26070 */
[----:B------:R-:W-:-:S04]  /*09e0*/  LOP3.LUT R4, R4, 0x3, RZ, 0xc0, !PT ;  /* 0x0000000304047812 */ /* 0x000fc800078ec0ff */
[----:B------:R-:W-:-:S07]  /*09f0*/  ISETP.NE.AND P0, PT, R4, RZ, PT ;  /* 0x000000ff0400720c */ /* 0x000fce0003f05270 */
[----:B------:R-:W-:Y:S06]  /*0a00*/  @!P1 BRA `(.L_x_3) ;  /* 0x00000000005c9947 */ /* 0x000fec0003800000 */
[----:B------:R-:W0:Y:S02]  /*0a10*/  LDC.64 R2, c[0x0][0x388] ;  /* 0x0000e200ff027b82 */ /* 0x000e240000000a00 */
[----:B0-----:R-:W-:-:S05]  /*0a20*/  IMAD.WIDE R2, R5, 0x4, R2 ;  /* 0x0000000405027825 */ /* 0x001fca00078e0202 */
[----:B--2---:R-:W2:Y:S02]  /*0a30*/  LDG.E R13, desc[UR4][R2.64] ;  /* 0x00000004020d7981 */ /* 0x004ea4000c1e1900 */
        /* <DEDUP_REMOVED lines=9> */
[----:B------:R-:W-:-:S04]  /*0ad0*/  @!P1 MOV R0, R15 ;  /* 0x0000000f00009202 */ /* 0x000fc80000000f00 */
[----:B--2---:R-:W-:-:S13]  /*0ae0*/  ISETP.GE.AND P1, PT, R17, R0, PT ;  /* 0x000000001100720c */ /* 0x004fda0003f26270 */
[----:B------:R-:W2:Y:S02]  /*0af0*/  @!P1 LDC.64 R10, c[0x0][0x390] ;  /* 0x0000e400ff0a9b82 */ /* 0x000ea40000000a00 */
[----:B--2---:R1:W-:Y:S04]  /*0b00*/  @!P1 STG.E desc[UR4][R10.64], R17 ;  /* 0x000000110a009986 */ /* 0x0043e8000c101904 */
[----:B0-----:R-:W2:Y:S01]  /*0b10*/  LDG.E R13, desc[UR4][R2.64+0xc] ;  /* 0x00000c04020d7981 */ /* 0x001ea2000c1e1900 */
[----:B------:R-:W-:Y:S02]  /*0b20*/  @!P1 IMAD.MOV.U32 R0, RZ, RZ, R17 ;  /* 0x000000ffff009224 */ /* 0x000fe400078e0011 */
[----:B------:R-:W-:-:S03]  /*0b30*/  VIADD R5, R5, 0x4 ;  /* 0x0000000405057836 */ /* 0x000fc60000000000 */
[----:B--2---:R-:W-:-:S13]  /*0b40*/  ISETP.GE.AND P1, PT, R13, R0, PT ;  /* 0x000000000d00720c */ /* 0x004fda0003f26270 */
[----:B------:R-:W0:Y:S01]  /*0b50*/  @!P1 LDC.64 R6, c[0x0][0x390] ;  /* 0x0000e400ff069b82 */ /* 0x000e220000000a00 */
[----:B------:R-:W-:Y:S01]  /*0b60*/  @!P1 IMAD.MOV.U32 R0, RZ, RZ, R13 ;  /* 0x000000ffff009224 */ /* 0x000fe200078e000d */
[----:B0-----:R1:W-:Y:S06]  /*0b70*/  @!P1 STG.E desc[UR4][R6.64], R13 ;  /* 0x0000000d06009986 */ /* 0x0013ec000c101904 */
.L_x_3:
[----:B------:R-:W-:Y:S05]  /*0b80*/  @!P0 EXIT ;  /* 0x000000000000894d */ /* 0x000fea0003800000 */
[----:B-12---:R-:W0:Y:S01]  /*0b90*/  LDC.64 R6, c[0x0][0x388] ;  /* 0x0000e200ff067b82 */ /* 0x006e220000000a00 */
[----:B------:R-:W-:-:S07]  /*0ba0*/  IMAD.MOV R4, RZ, RZ, -R4 ;  /* 0x000000ffff047224 */ /* 0x000fce00078e0a04 */
.L_x_4:
[----:B01----:R-:W-:-:S06]  /*0bb0*/  IMAD.WIDE R2, R5, 0x4, R6 ;  /* 0x0000000405027825 */ /* 0x003fcc00078e0206 */
[----:B------:R-:W2:Y:S01]  /*0bc0*/  LDG.E R3, desc[UR4][R2.64] ;  /* 0x0000000402037981 */ /* 0x000ea2000c1e1900 */
        /* <DEDUP_REMOVED lines=8> */
[----:B------:R-:W-:Y:S05]  /*0c50*/  EXIT ;  /* 0x000000000000794d */ /* 0x000fea0003800000 */
.L_x_5:
[----:B------:R-:W-:-:S00]  /*0c60*/  BRA `(.L_x_5) ;  /* 0xfffffffc00fc7947 */ /* 0x000fc0000383ffff */
[----:B------:R-:W-:-:S00]  /*0c70*/  NOP ;  /* 0x0000000000007918 */ /* 0x000fc00000000000 */
        /* <DEDUP_REMOVED lines=8> */
.L_x_6:


//--------------------- .nv.shared.reserved.0     --------------------------
	.section	.nv.shared.reserved.0,"aw",@nobits
	.weak		__nv_reservedSMEM_offset_0_alias
	.size		__nv_reservedSMEM_offset_0_alias, 0, 64
	.other		__nv_reservedSMEM_offset_0_alias,@"STO_CUDA_RESERVED_SHARED STV_DEFAULT"
__nv_reservedSMEM_offset_0_alias:
	.zero		0
	.zero		64


//--------------------- .nv.constant0._Z10findLowestiiPiS_ --------------------------
	.section	.nv.constant0._Z10findLowestiiPiS_,"a",@progbits
	.sectionflags	@""
	.align	4
.nv.constant0._Z10findLowestiiPiS_:
	.zero		920


//--------------------- SYMBOLS --------------------------

	.type		.nv.reservedSmem.offset0,@object
	.size		.nv.reservedSmem.offset0,0x4
